	.headerflags	@"EF_CUDA_TEXMODE_UNIFIED EF_CUDA_64BIT_ADDRESS EF_CUDA_ACCELERATORS EF_CUDA_SM90 EF_CUDA_VIRTUAL_SM(EF_CUDA_SM90)"
	.elftype	@"ET_EXEC"


//--------------------- .nv.info                  --------------------------
	.section	.nv.info,"",@"SHT_CUDA_INFO"
	.align	4


	//----- nvinfo : EIATTR_REGCOUNT
	.align		4
        /*0000*/ 	.byte	0x04, 0x2f
        /*0002*/ 	.short	(.L_3 - .L_2)
	.align		4
.L_2:
        /*0004*/ 	.word	index@(triton_poi_fused__native_batch_norm_legit_no_training_add_19)
        /*0008*/ 	.word	0x00000022


	//----- nvinfo : EIATTR_MIN_STACK_SIZE
	.align		4
.L_3:
        /*000c*/ 	.byte	0x04, 0x12
        /*000e*/ 	.short	(.L_5 - .L_4)
	.align		4
.L_4:
        /*0010*/ 	.word	index@(triton_poi_fused__native_batch_norm_legit_no_training_add_19)
        /*0014*/ 	.word	0x00000000


	//----- nvinfo : EIATTR_FRAME_SIZE
	.align		4
.L_5:
        /*0018*/ 	.byte	0x04, 0x11
        /*001a*/ 	.short	(.L_7 - .L_6)
	.align		4
.L_6:
        /*001c*/ 	.word	index@(triton_poi_fused__native_batch_norm_legit_no_training_add_19)
        /*0020*/ 	.word	0x00000000


	//----- nvinfo : EIATTR_MIN_STACK_SIZE
	.align		4
.L_7:
        /*0024*/ 	.byte	0x04, 0x12
        /*0026*/ 	.short	(.L_9 - .L_8)
	.align		4
.L_8:
        /*0028*/ 	.word	index@(triton_poi_fused__native_batch_norm_legit_no_training_add_19)
        /*002c*/ 	.word	0x00000000
.L_9:


//--------------------- .nv.info.triton_poi_fused__native_batch_norm_legit_no_training_add_19 --------------------------
	.section	.nv.info.triton_poi_fused__native_batch_norm_legit_no_training_add_19,"",@"SHT_CUDA_INFO"
	.sectionflags	@""
	.align	4


	//----- nvinfo : EIATTR_CUDA_API_VERSION
	.align		4
        /*0000*/ 	.byte	0x04, 0x37
        /*0002*/ 	.short	(.L_11 - .L_10)
.L_10:
        /*0004*/ 	.word	0x0000007c


	//----- nvinfo : EIATTR_KPARAM_INFO
	.align		4
.L_11:
        /*0008*/ 	.byte	0x04, 0x17
        /*000a*/ 	.short	(.L_13 - .L_12)
.L_12:
        /*000c*/ 	.word	0x00000000
        /*0010*/ 	.short	0x0007
        /*0012*/ 	.short	0x0038
        /*0014*/ 	.byte	0x00, 0xf0, 0x11, 0x00


	//----- nvinfo : EIATTR_KPARAM_INFO
	.align		4
.L_13:
        /*0018*/ 	.byte	0x04, 0x17
        /*001a*/ 	.short	(.L_15 - .L_14)
.L_14:
        /*001c*/ 	.word	0x00000000
        /*0020*/ 	.short	0x0006
        /*0022*/ 	.short	0x0030
        /*0024*/ 	.byte	0x00, 0xf4, 0x21, 0x00


	//----- nvinfo : EIATTR_KPARAM_INFO
	.align		4
.L_15:
        /*0028*/ 	.byte	0x04, 0x17
        /*002a*/ 	.short	(.L_17 - .L_16)
.L_16:
        /*002c*/ 	.word	0x00000000
        /*0030*/ 	.short	0x0005
        /*0032*/ 	.short	0x0028
        /*0034*/ 	.byte	0x00, 0xf4, 0x21, 0x00


	//----- nvinfo : EIATTR_KPARAM_INFO
	.align		4
.L_17:
        /*0038*/ 	.byte	0x04, 0x17
        /*003a*/ 	.short	(.L_19 - .L_18)
.L_18:
        /*003c*/ 	.word	0x00000000
        /*0040*/ 	.short	0x0004
        /*0042*/ 	.short	0x0020
        /*0044*/ 	.byte	0x00, 0xf4, 0x21, 0x00


	//----- nvinfo : EIATTR_KPARAM_INFO
	.align		4
.L_19:
        /*0048*/ 	.byte	0x04, 0x17
        /*004a*/ 	.short	(.L_21 - .L_20)
.L_20:
        /*004c*/ 	.word	0x00000000
        /*0050*/ 	.short	0x0003
        /*0052*/ 	.short	0x0018
        /*0054*/ 	.byte	0x00, 0xf4, 0x21, 0x00


	//----- nvinfo : EIATTR_KPARAM_INFO
	.align		4
.L_21:
        /*0058*/ 	.byte	0x04, 0x17
        /*005a*/ 	.short	(.L_23 - .L_22)
.L_22:
        /*005c*/ 	.word	0x00000000
        /*0060*/ 	.short	0x0002
        /*0062*/ 	.short	0x0010
        /*0064*/ 	.byte	0x00, 0xf4, 0x21, 0x00


	//----- nvinfo : EIATTR_KPARAM_INFO
	.align		4
.L_23:
        /*0068*/ 	.byte	0x04, 0x17
        /*006a*/ 	.short	(.L_25 - .L_24)
.L_24:
        /*006c*/ 	.word	0x00000000
        /*0070*/ 	.short	0x0001
        /*0072*/ 	.short	0x0008
        /*0074*/ 	.byte	0x00, 0xf4, 0x21, 0x00


	//----- nvinfo : EIATTR_KPARAM_INFO
	.align		4
.L_25:
        /*0078*/ 	.byte	0x04, 0x17
        /*007a*/ 	.short	(.L_27 - .L_26)
.L_26:
        /*007c*/ 	.word	0x00000000
        /*0080*/ 	.short	0x0000
        /*0082*/ 	.short	0x0000
        /*0084*/ 	.byte	0x00, 0xf4, 0x21, 0x00


	//----- nvinfo : EIATTR_SPARSE_MMA_MASK
	.align		4
.L_27:
        /*0088*/ 	.byte	0x03, 0x50
        /*008a*/ 	.short	0x0000


	//----- nvinfo : EIATTR_MAXREG_COUNT
	.align		4
        /*008c*/ 	.byte	0x03, 0x1b
        /*008e*/ 	.short	0x00ff


	//----- nvinfo : EIATTR_EXIT_INSTR_OFFSETS
	.align		4
        /*0090*/ 	.byte	0x04, 0x1c
        /*0092*/ 	.short	(.L_29 - .L_28)


	//   ....[0]....
.L_28:
        /*0094*/ 	.word	0x00000a10


	//----- nvinfo : EIATTR_REQNTID
	.align		4
.L_29:
        /*0098*/ 	.byte	0x04, 0x10
        /*009a*/ 	.short	(.L_31 - .L_30)
.L_30:
        /*009c*/ 	.word	0x00000080
        /*00a0*/ 	.word	0x00000001
        /*00a4*/ 	.word	0x00000001


	//----- nvinfo : EIATTR_CBANK_PARAM_SIZE
	.align		4
.L_31:
        /*00a8*/ 	.byte	0x03, 0x19
        /*00aa*/ 	.short	0x003c


	//----- nvinfo : EIATTR_PARAM_CBANK
	.align		4
        /*00ac*/ 	.byte	0x04, 0x0a
        /*00ae*/ 	.short	(.L_33 - .L_32)
	.align		4
.L_32:
        /*00b0*/ 	.word	index@(.nv.constant0.triton_poi_fused__native_batch_norm_legit_no_training_add_19)
        /*00b4*/ 	.short	0x0210
        /*00b6*/ 	.short	0x003c


	//----- nvinfo : EIATTR_SW_WAR
	.align		4
.L_33:
        /*00b8*/ 	.byte	0x04, 0x36
        /*00ba*/ 	.short	(.L_35 - .L_34)
.L_34:
        /*00bc*/ 	.word	0x00000008
.L_35:


//--------------------- .nv.callgraph             --------------------------
	.section	.nv.callgraph,"",@"SHT_CUDA_CALLGRAPH"
	.align	4
	.sectionentsize	8
	.align		4
        /*0000*/ 	.word	0x00000000
	.align		4
        /*0004*/ 	.word	0xffffffff
	.align		4
        /*0008*/ 	.word	0x00000000
	.align		4
        /*000c*/ 	.word	0xfffffffe
	.align		4
        /*0010*/ 	.word	0x00000000
	.align		4
        /*0014*/ 	.word	0xfffffffd
	.align		4
        /*0018*/ 	.word	0x00000000
	.align		4
        /*001c*/ 	.word	0xfffffffc


//--------------------- .nv.constant4             --------------------------
	.section	.nv.constant4,"a",@progbits
	.align	8
	.align		8
.nv.constant4:
        /*0000*/ 	.dword	_$_str
	.align		8
        /*0008*/ 	.dword	_$_str_$_2


//--------------------- .text.triton_poi_fused__native_batch_norm_legit_no_training_add_19 --------------------------
	.section	.text.triton_poi_fused__native_batch_norm_legit_no_training_add_19,"ax",@progbits
	.align	128
        .global         triton_poi_fused__native_batch_norm_legit_no_training_add_19
        .type           triton_poi_fused__native_batch_norm_legit_no_training_add_19,@function
        .size           triton_poi_fused__native_batch_norm_legit_no_training_add_19,(.L_x_1 - triton_poi_fused__native_batch_norm_legit_no_training_add_19)
        .other          triton_poi_fused__native_batch_norm_legit_no_training_add_19,@"STO_CUDA_ENTRY STV_DEFAULT"
triton_poi_fused__native_batch_norm_legit_no_training_add_19:
.text.triton_poi_fused__native_batch_norm_legit_no_training_add_19:
[----:B------:R-:W-:Y:S01]  /*0000*/  LDC R1, c[0x0][0x28] ;  /* 0x00000a00ff017b82 */ /* 0x000fe20000000800 */
[----:B------:R-:W1:Y:S07]  /*0010*/  S2R R0, SR_TID.X ;  /* 0x0000000000007919 */ /* 0x000e6e0000002100 */
[----:B------:R-:W2:Y:S01]  /*0020*/  LDC.64 R16, c[0x0][0x228] ;  /* 0x00008a00ff107b82 */ /* 0x000ea20000000a00 */
[----:B------:R-:W-:Y:S01]  /*0030*/  ULDC.64 UR4, c[0x0][0x208] ;  /* 0x0000820000047ab9 */ /* 0x000fe20000000a00 */
[----:B------:R-:W3:Y:S06]  /*0040*/  S2R R3, SR_CTAID.X ;  /* 0x0000000000037919 */ /* 0x000eec0000002500 */
[----:B------:R-:W4:Y:S08]  /*0050*/  LDC.64 R24, c[0x0][0x220] ;  /* 0x00008800ff187b82 */ /* 0x000f300000000a00 */
[----:B------:R-:W5:Y:S01]  /*0060*/  LDC.64 R20, c[0x0][0x218] ;  /* 0x00008600ff147b82 */ /* 0x000f620000000a00 */
[----:B-1----:R-:W-:-:S04]  /*0070*/  SHF.L.U32 R0, R0, 0x2, RZ ;  /* 0x0000000200007819 */ /* 0x002fc800000006ff */
[----:B------:R-:W-:-:S04]  /*0080*/  LOP3.LUT R0, R0, 0x1fc, RZ, 0xc0, !PT ;  /* 0x000001fc00007812 */ /* 0x000fc800078ec0ff */
[----:B---3--:R-:W-:-:S05]  /*0090*/  LEA R0, R3, R0, 0xa ;  /* 0x0000000003007211 */ /* 0x008fca00078e50ff */
[----:B------:R-:W-:-:S04]  /*00a0*/  IMAD.HI R2, R0, 0x2aaaaaab, RZ ;  /* 0x2aaaaaab00027827 */ /* 0x000fc800078e02ff */
[----:B-----5:R-:W-:Y:S01]  /*00b0*/  IMAD.WIDE R20, R0, 0x4, R20 ;  /* 0x0000000400147825 */ /* 0x020fe200078e0214 */
[----:B------:R-:W-:-:S04]  /*00c0*/  SHF.R.U32.HI R3, RZ, 0x1f, R2 ;  /* 0x0000001fff037819 */ /* 0x000fc80000011602 */
[----:B------:R-:W-:Y:S01]  /*00d0*/  LEA.HI R3, R2, R3, RZ, 0x1c ;  /* 0x0000000302037211 */ /* 0x000fe200078fe0ff */
[----:B------:R-:W3:Y:S04]  /*00e0*/  LDG.E.128 R4, desc[UR4][R20.64] ;  /* 0x0000000414047981 */ /* 0x000ee8000c1e1d00 */
[----:B------:R-:W-:-:S04]  /*00f0*/  IMAD R3, R3, -0x60, R0 ;  /* 0xffffffa003037824 */ /* 0x000fc800078e0200 */
[C---:B--2---:R-:W-:Y:S01]  /*0100*/  IMAD.WIDE R12, R3.reuse, 0x4, R16 ;  /* 0x00000004030c7825 */ /* 0x044fe200078e0210 */
[----:B------:R-:W-:Y:S01]  /*0110*/  IADD3 R2, R0, 0x200, RZ ;  /* 0x0000020000027810 */ /* 0x000fe20007ffe0ff */
[----:B------:R-:W2:Y:S02]  /*0120*/  LDG.E.128 R20, desc[UR4][R20.64+0x800] ;  /* 0x0008000414147981 */ /* 0x000ea4000c1e1d00 */
[----:B----4-:R-:W-:Y:S02]  /*0130*/  IMAD.WIDE R8, R3, 0x4, R24 ;  /* 0x0000000403087825 */ /* 0x010fe400078e0218 */
[----:B------:R-:W4:Y:S02]  /*0140*/  LDG.E.EL.128 R12, desc[UR4][R12.64] ;  /* 0x000000040c0c7981 */ /* 0x000f24000c2e1d00 */
[----:B------:R-:W-:Y:S02]  /*0150*/  IMAD.HI R18, R2, 0x2aaaaaab, RZ ;  /* 0x2aaaaaab02127827 */ /* 0x000fe400078e02ff */
[----:B------:R-:W3:Y:S03]  /*0160*/  LDG.E.EL.128 R8, desc[UR4][R8.64] ;  /* 0x0000000408087981 */ /* 0x000ee6000c2e1d00 */
[----:B------:R-:W-:-:S04]  /*0170*/  SHF.R.U32.HI R19, RZ, 0x1f, R18 ;  /* 0x0000001fff137819 */ /* 0x000fc80000011612 */
[----:B------:R-:W-:-:S05]  /*0180*/  LEA.HI R19, R18, R19, RZ, 0x1c ;  /* 0x0000001312137211 */ /* 0x000fca00078fe0ff */
[----:B------:R-:W-:-:S04]  /*0190*/  IMAD R2, R19, -0x60, R2 ;  /* 0xffffffa013027824 */ /* 0x000fc800078e0202 */
[----:B------:R-:W-:-:S06]  /*01a0*/  IMAD.WIDE R16, R2, 0x4, R16 ;  /* 0x0000000402107825 */ /* 0x000fcc00078e0210 */
[----:B------:R-:W5:Y:S01]  /*01b0*/  LDG.E.EL.128 R16, desc[UR4][R16.64] ;  /* 0x0000000410107981 */ /* 0x000f62000c2e1d00 */
[----:B------:R-:W-:-:S06]  /*01c0*/  IMAD.WIDE R24, R2, 0x4, R24 ;  /* 0x0000000402187825 */ /* 0x000fcc00078e0218 */
[----:B------:R-:W2:Y:S01]  /*01d0*/  LDG.E.EL.128 R24, desc[UR4][R24.64] ;  /* 0x0000000418187981 */ /* 0x000ea2000c2e1d00 */
[----:B----4-:R-:W-:Y:S01]  /*01e0*/  FADD R28, R12, 9.9999997473787516356e-06 ;  /* 0x3727c5ac0c1c7421 */ /* 0x010fe20000000000 */
[----:B------:R-:W-:-:S05]  /*01f0*/  FADD R12, R13, 9.9999997473787516356e-06 ;  /* 0x3727c5ac0d0c7421 */ /* 0x000fca0000000000 */
[----:B------:R-:W1:Y:S08]  /*0200*/  MUFU.SQRT R28, R28 ;  /* 0x0000001c001c7308 */ /* 0x000e700000002000 */
[----:B------:R-:W4:Y:S01]  /*0210*/  MUFU.SQRT R12, R12 ;  /* 0x0000000c000c7308 */ /* 0x000f220000002000 */
[----:B------:R-:W-:Y:S01]  /*0220*/  FADD R14, R14, 9.9999997473787516356e-06 ;  /* 0x3727c5ac0e0e7421 */ /* 0x000fe20000000000 */
[----:B---3--:R-:W-:Y:S01]  /*0230*/  FADD R7, R7, -R11 ;  /* 0x8000000b07077221 */ /* 0x008fe20000000000 */
[----:B-1----:R-:W-:-:S05]  /*0240*/  FSETP.GT.AND P4, PT, R28, 8.50705917302346158658e+37, PT ;  /* 0x7e8000001c00780b */ /* 0x002fca0003f84000 */
[----:B------:R-:W1:Y:S01]  /*0250*/  MUFU.SQRT R11, R14 ;  /* 0x0000000e000b7308 */ /* 0x000e620000002000 */
[----:B------:R-:W-:Y:S02]  /*0260*/  FSETP.GEU.AND P5, PT, R28, 1.175494350822287508e-38, PT ;  /* 0x008000001c00780b */ /* 0x000fe40003fae000 */
[C---:B----4-:R-:W-:Y:S02]  /*0270*/  FSETP.GT.AND P6, PT, R12.reuse, 8.50705917302346158658e+37, PT ;  /* 0x7e8000000c00780b */ /* 0x050fe40003fc4000 */
[----:B------:R-:W-:Y:S01]  /*0280*/  FSETP.GEU.AND P0, PT, R12, 1.175494350822287508e-38, PT ;  /* 0x008000000c00780b */ /* 0x000fe20003f0e000 */
[----:B------:R-:W-:Y:S01]  /*0290*/  FADD R15, R15, 9.9999997473787516356e-06 ;  /* 0x3727c5ac0f0f7421 */ /* 0x000fe20000000000 */
[----:B------:R-:W-:-:S03]  /*02a0*/  FADD R6, R6, -R10 ;  /* 0x8000000a06067221 */ /* 0x000fc60000000000 */
[----:B------:R-:W3:Y:S01]  /*02b0*/  MUFU.SQRT R10, R15 ;  /* 0x0000000f000a7308 */ /* 0x000ee20000002000 */
[----:B-----5:R-:W-:Y:S01]  /*02c0*/  FADD R16, R16, 9.9999997473787516356e-06 ;  /* 0x3727c5ac10107421 */ /* 0x020fe20000000000 */
[----:B------:R-:W-:Y:S01]  /*02d0*/  @P4 FMUL R28, R28, 0.25 ;  /* 0x3e8000001c1c4820 */ /* 0x000fe20000400000 */
[----:B-1----:R-:W-:-:S03]  /*02e0*/  FSETP.GT.AND P1, PT, R11, 8.50705917302346158658e+37, PT ;  /* 0x7e8000000b00780b */ /* 0x002fc60003f24000 */
[----:B------:R-:W-:Y:S01]  /*02f0*/  @P6 FMUL R12, R12, 0.25 ;  /* 0x3e8000000c0c6820 */ /* 0x000fe20000400000 */
[----:B------:R-:W-:Y:S01]  /*0300*/  FADD R17, R17, 9.9999997473787516356e-06 ;  /* 0x3727c5ac11117421 */ /* 0x000fe20000000000 */
[----:B------:R1:W-:Y:S01]  /*0310*/  MUFU.SQRT R13, R16 ;  /* 0x00000010000d7308 */ /* 0x0003e20000002000 */
[----:B------:R-:W-:Y:S01]  /*0320*/  @!P5 FMUL R28, R28, 16777216 ;  /* 0x4b8000001c1cd820 */ /* 0x000fe20000400000 */
[----:B------:R-:W-:Y:S01]  /*0330*/  @!P0 FMUL R12, R12, 16777216 ;  /* 0x4b8000000c0c8820 */ /* 0x000fe20000400000 */
[----:B------:R-:W-:Y:S01]  /*0340*/  FSETP.GEU.AND P2, PT, R11, 1.175494350822287508e-38, PT ;  /* 0x008000000b00780b */ /* 0x000fe20003f4e000 */
[----:B------:R-:W-:Y:S01]  /*0350*/  FADD R4, R4, -R8 ;  /* 0x8000000804047221 */ /* 0x000fe20000000000 */
[----:B-1----:R-:W-:-:S03]  /*0360*/  HFMA2.MMA R16, -RZ, RZ, 1.625, 0 ;  /* 0x3e800000ff107435 */ /* 0x002fc600000001ff */
[----:B------:R-:W1:Y:S01]  /*0370*/  MUFU.SQRT R14, R17 ;  /* 0x00000011000e7308 */ /* 0x000e620000002000 */
[----:B---3--:R-:W-:Y:S01]  /*0380*/  FSETP.GT.AND P3, PT, R10, 8.50705917302346158658e+37, PT ;  /* 0x7e8000000a00780b */ /* 0x008fe20003f64000 */
[----:B------:R-:W-:-:S06]  /*0390*/  FADD R5, R5, -R9 ;  /* 0x8000000905057221 */ /* 0x000fcc0000000000 */
[----:B------:R-:W3:Y:S01]  /*03a0*/  MUFU.RCP R8, R28 ;  /* 0x0000001c00087308 */ /* 0x000ee20000001000 */
[----:B------:R-:W-:Y:S01]  /*03b0*/  FSEL R9, R16, 1, P4 ;  /* 0x3f80000010097808 */ /* 0x000fe20002000000 */
[----:B------:R-:W-:-:S06]  /*03c0*/  @P1 FMUL R11, R11, 0.25 ;  /* 0x3e8000000b0b1820 */ /* 0x000fcc0000400000 */
[----:B------:R-:W4:Y:S01]  /*03d0*/  MUFU.RCP R12, R12 ;  /* 0x0000000c000c7308 */ /* 0x000f220000001000 */
[----:B------:R-:W-:Y:S02]  /*03e0*/  FSETP.GEU.AND P4, PT, R10, 1.175494350822287508e-38, PT ;  /* 0x008000000a00780b */ /* 0x000fe40003f8e000 */
[----:B------:R-:W-:Y:S01]  /*03f0*/  FSEL R15, R16, 1, P6 ;  /* 0x3f800000100f7808 */ /* 0x000fe20003000000 */
[----:B------:R-:W-:Y:S01]  /*0400*/  @!P2 FMUL R11, R11, 16777216 ;  /* 0x4b8000000b0ba820 */ /* 0x000fe20000400000 */
[----:B------:R-:W-:-:S03]  /*0410*/  @!P5 FMUL R9, R9, 16777216 ;  /* 0x4b8000000909d820 */ /* 0x000fc60000400000 */
[----:B------:R-:W-:Y:S01]  /*0420*/  @!P0 FMUL R15, R15, 16777216 ;  /* 0x4b8000000f0f8820 */ /* 0x000fe20000400000 */
[----:B-1----:R-:W-:Y:S01]  /*0430*/  FSETP.GT.AND P0, PT, R14, 8.50705917302346158658e+37, PT ;  /* 0x7e8000000e00780b */ /* 0x002fe20003f04000 */
[----:B---3--:R-:W-:Y:S01]  /*0440*/  FMUL R9, R8, R9 ;  /* 0x0000000908097220 */ /* 0x008fe20000400000 */
[----:B------:R-:W1:Y:S01]  /*0450*/  MUFU.RCP R11, R11 ;  /* 0x0000000b000b7308 */ /* 0x000e620000001000 */
[----:B------:R-:W-:Y:S01]  /*0460*/  @P3 FMUL R10, R10, 0.25 ;  /* 0x3e8000000a0a3820 */ /* 0x000fe20000400000 */
[----:B----4-:R-:W-:Y:S01]  /*0470*/  FMUL R8, R12, R15 ;  /* 0x0000000f0c087220 */ /* 0x010fe20000400000 */
[----:B------:R-:W-:Y:S02]  /*0480*/  FSEL R12, R16, 1, P1 ;  /* 0x3f800000100c7808 */ /* 0x000fe40000800000 */
[----:B------:R-:W-:Y:S01]  /*0490*/  FSETP.GEU.AND P1, PT, R14, 1.175494350822287508e-38, PT ;  /* 0x008000000e00780b */ /* 0x000fe20003f2e000 */
[----:B------:R-:W-:Y:S01]  /*04a0*/  @!P4 FMUL R10, R10, 16777216 ;  /* 0x4b8000000a0ac820 */ /* 0x000fe20000400000 */
[----:B--2---:R-:W-:Y:S01]  /*04b0*/  FADD R27, R23, -R27 ;  /* 0x8000001b171b7221 */ /* 0x004fe20000000000 */
[----:B------:R-:W-:Y:S01]  /*04c0*/  FADD R26, R22, -R26 ;  /* 0x8000001a161a7221 */ /* 0x000fe20000000000 */
[----:B------:R-:W-:Y:S01]  /*04d0*/  FADD R25, R21, -R25 ;  /* 0x8000001915197221 */ /* 0x000fe20000000000 */
[----:B------:R-:W-:Y:S01]  /*04e0*/  FADD R28, R20, -R24 ;  /* 0x80000018141c7221 */ /* 0x000fe20000000000 */
[----:B------:R-:W2:Y:S01]  /*04f0*/  LDC.64 R22, c[0x0][0x230] ;  /* 0x00008c00ff167b82 */ /* 0x000ea20000000a00 */
[----:B------:R-:W3:Y:S01]  /*0500*/  MUFU.RCP R10, R10 ;  /* 0x0000000a000a7308 */ /* 0x000ee20000001000 */
[----:B------:R-:W-:Y:S01]  /*0510*/  @!P2 FMUL R12, R12, 16777216 ;  /* 0x4b8000000c0ca820 */ /* 0x000fe20000400000 */
[----:B------:R-:W-:-:S05]  /*0520*/  @P0 FMUL R14, R14, 0.25 ;  /* 0x3e8000000e0e0820 */ /* 0x000fca0000400000 */
[----:B------:R-:W4:Y:S01]  /*0530*/  LDC.64 R20, c[0x0][0x238] ;  /* 0x00008e00ff147b82 */ /* 0x000f220000000a00 */
[----:B-1----:R-:W-:Y:S01]  /*0540*/  FMUL R15, R11, R12 ;  /* 0x0000000c0b0f7220 */ /* 0x002fe20000400000 */
[----:B------:R-:W-:Y:S01]  /*0550*/  @!P1 FMUL R14, R14, 16777216 ;  /* 0x4b8000000e0e9820 */ /* 0x000fe20000400000 */
[----:B------:R-:W-:-:S05]  /*0560*/  FSEL R11, R16, 1, P3 ;  /* 0x3f800000100b7808 */ /* 0x000fca0001800000 */
[----:B------:R-:W-:Y:S01]  /*0570*/  @!P4 FMUL R11, R11, 16777216 ;  /* 0x4b8000000b0bc820 */ /* 0x000fe20000400000 */
[----:B------:R-:W1:Y:S03]  /*0580*/  MUFU.RCP R14, R14 ;  /* 0x0000000e000e7308 */ /* 0x000e660000001000 */
[----:B---3--:R-:W-:Y:S01]  /*0590*/  FMUL R10, R10, R11 ;  /* 0x0000000b0a0a7220 */ /* 0x008fe20000400000 */
[----:B------:R-:W-:Y:S01]  /*05a0*/  FSEL R11, R16, 1, P0 ;  /* 0x3f800000100b7808 */ /* 0x000fe20000000000 */
[----:B------:R-:W-:Y:S01]  /*05b0*/  FMUL R12, R4, R9 ;  /* 0x00000009040c7220 */ /* 0x000fe20000400000 */
[----:B------:R-:W-:Y:S01]  /*05c0*/  FMUL R17, R5, R8 ;  /* 0x0000000805117220 */ /* 0x000fe20000400000 */
[----:B--2---:R-:W-:-:S04]  /*05d0*/  IMAD.WIDE R8, R3, 0x4, R22 ;  /* 0x0000000403087825 */ /* 0x004fc800078e0216 */
[----:B------:R-:W-:Y:S01]  /*05e0*/  @!P1 FMUL R11, R11, 16777216 ;  /* 0x4b8000000b0b9820 */ /* 0x000fe20000400000 */
[----:B------:R-:W-:Y:S01]  /*05f0*/  FMUL R24, R6, R15 ;  /* 0x0000000f06187220 */ /* 0x000fe20000400000 */
[----:B----4-:R-:W-:-:S04]  /*0600*/  IMAD.WIDE R4, R3, 0x4, R20 ;  /* 0x0000000403047825 */ /* 0x010fc800078e0214 */
[----:B------:R-:W-:Y:S01]  /*0610*/  FMUL R29, R7, R10 ;  /* 0x0000000a071d7220 */ /* 0x000fe20000400000 */
[----:B-1----:R-:W-:Y:S02]  /*0620*/  FMUL R3, R14, R11 ;  /* 0x0000000b0e037220 */ /* 0x002fe40000400000 */
[----:B------:R-:W2:Y:S04]  /*0630*/  LDG.E.EL.128 R8, desc[UR4][R8.64] ;  /* 0x0000000408087981 */ /* 0x000ea8000c2e1d00 */
[----:B------:R-:W2:Y:S01]  /*0640*/  LDG.E.EL.128 R4, desc[UR4][R4.64] ;  /* 0x0000000404047981 */ /* 0x000ea2000c2e1d00 */
[C---:B------:R-:W-:Y:S02]  /*0650*/  FSETP.GT.AND P6, PT, R13.reuse, 8.50705917302346158658e+37, PT ;  /* 0x7e8000000d00780b */ /* 0x040fe40003fc4000 */
[----:B------:R-:W-:Y:S01]  /*0660*/  FSETP.GEU.AND P5, PT, R13, 1.175494350822287508e-38, PT ;  /* 0x008000000d00780b */ /* 0x000fe20003fae000 */
[----:B------:R-:W-:-:S04]  /*0670*/  IMAD.WIDE R14, R2, 0x4, R22 ;  /* 0x00000004020e7825 */ /* 0x000fc800078e0216 */
[----:B------:R-:W-:-:S06]  /*0680*/  IMAD.WIDE R20, R2, 0x4, R20 ;  /* 0x0000000402147825 */ /* 0x000fcc00078e0214 */
[----:B------:R-:W-:Y:S01]  /*0690*/  @P6 FMUL R13, R13, 0.25 ;  /* 0x3e8000000d0d6820 */ /* 0x000fe20000400000 */
[----:B------:R-:W3:Y:S03]  /*06a0*/  LDG.E.EL.128 R20, desc[UR4][R20.64] ;  /* 0x0000000414147981 */ /* 0x000ee6000c2e1d00 */
[----:B------:R-:W-:-:S04]  /*06b0*/  @!P5 FMUL R13, R13, 16777216 ;  /* 0x4b8000000d0dd820 */ /* 0x000fc80000400000 */
[----:B------:R1:W-:Y:S01]  /*06c0*/  MUFU.RCP R30, R13 ;  /* 0x0000000d001e7308 */ /* 0x0003e20000001000 */
[----:B------:R-:W-:Y:S01]  /*06d0*/  FADD R18, R18, 9.9999997473787516356e-06 ;  /* 0x3727c5ac12127421 */ /* 0x000fe20000000000 */
[----:B------:R-:W-:Y:S01]  /*06e0*/  FADD R19, R19, 9.9999997473787516356e-06 ;  /* 0x3727c5ac13137421 */ /* 0x000fe20000000000 */
[----:B--2---:R-:W-:Y:S02]  /*06f0*/  FFMA R2, R8, R12, R4 ;  /* 0x0000000c08027223 */ /* 0x004fe40000000004 */
[----:B-1----:R-:W3:Y:S03]  /*0700*/  LDG.E.EL.128 R12, desc[UR4][R14.64] ;  /* 0x000000040e0c7981 */ /* 0x002ee6000c2e1d00 */
[----:B------:R-:W1:Y:S01]  /*0710*/  MUFU.SQRT R4, R18 ;  /* 0x0000001200047308 */ /* 0x000e620000002000 */
[----:B------:R-:W-:-:S07]  /*0720*/  FFMA R17, R9, R17, R5 ;  /* 0x0000001109117223 */ /* 0x000fce0000000005 */
[----:B------:R-:W2:Y:S01]  /*0730*/  MUFU.SQRT R5, R19 ;  /* 0x0000001300057308 */ /* 0x000ea20000002000 */
[C---:B-1----:R-:W-:Y:S02]  /*0740*/  FSETP.GT.AND P0, PT, R4.reuse, 8.50705917302346158658e+37, PT ;  /* 0x7e8000000400780b */ /* 0x042fe40003f04000 */
[----:B------:R-:W-:Y:S02]  /*0750*/  FSETP.GEU.AND P2, PT, R4, 1.175494350822287508e-38, PT ;  /* 0x008000000400780b */ /* 0x000fe40003f4e000 */
[C---:B--2---:R-:W-:Y:S02]  /*0760*/  FSETP.GT.AND P1, PT, R5.reuse, 8.50705917302346158658e+37, PT ;  /* 0x7e8000000500780b */ /* 0x044fe40003f24000 */
[----:B------:R-:W-:Y:S01]  /*0770*/  FSETP.GEU.AND P3, PT, R5, 1.175494350822287508e-38, PT ;  /* 0x008000000500780b */ /* 0x000fe20003f6e000 */
[----:B------:R-:W-:Y:S01]  /*0780*/  FFMA R24, R10, R24, R6 ;  /* 0x000000180a187223 */ /* 0x000fe20000000006 */
[----:B------:R-:W-:Y:S02]  /*0790*/  FFMA R29, R11, R29, R7 ;  /* 0x0000001d0b1d7223 */ /* 0x000fe40000000007 */
[----:B------:R-:W1:Y:S03]  /*07a0*/  LDC.64 R6, c[0x0][0x210] ;  /* 0x00008400ff067b82 */ /* 0x000e660000000a00 */
[----:B------:R-:W-:-:S04]  /*07b0*/  @P0 FMUL R4, R4, 0.25 ;  /* 0x3e80000004040820 */ /* 0x000fc80000400000 */
[----:B------:R-:W-:Y:S01]  /*07c0*/  @!P2 FMUL R4, R4, 16777216 ;  /* 0x4b8000000404a820 */ /* 0x000fe20000400000 */
[----:B------:R-:W-:Y:S01]  /*07d0*/  @P1 FMUL R5, R5, 0.25 ;  /* 0x3e80000005051820 */ /* 0x000fe20000400000 */
[----:B------:R-:W-:-:S03]  /*07e0*/  FSEL R31, R16, 1, P6 ;  /* 0x3f800000101f7808 */ /* 0x000fc60003000000 */
[----:B------:R-:W-:Y:S01]  /*07f0*/  @!P3 FMUL R5, R5, 16777216 ;  /* 0x4b8000000505b820 */ /* 0x000fe20000400000 */
[----:B------:R-:W2:Y:S01]  /*0800*/  MUFU.RCP R4, R4 ;  /* 0x0000000400047308 */ /* 0x000ea20000001000 */
[----:B------:R-:W-:Y:S01]  /*0810*/  @!P5 FMUL R31, R31, 16777216 ;  /* 0x4b8000001f1fd820 */ /* 0x000fe20000400000 */
[----:B------:R-:W-:-:S06]  /*0820*/  FSEL R19, R16, 1, P0 ;  /* 0x3f80000010137808 */ /* 0x000fcc0000000000 */
[----:B------:R4:W5:Y:S01]  /*0830*/  MUFU.RCP R10, R5 ;  /* 0x00000005000a7308 */ /* 0x0009620000001000 */
[----:B------:R-:W-:Y:S01]  /*0840*/  FSEL R11, R16, 1, P1 ;  /* 0x3f800000100b7808 */ /* 0x000fe20000800000 */
[----:B------:R-:W-:Y:S01]  /*0850*/  FMUL R30, R30, R31 ;  /* 0x0000001f1e1e7220 */ /* 0x000fe20000400000 */
[----:B------:R-:W-:Y:S01]  /*0860*/  @!P2 FMUL R19, R19, 16777216 ;  /* 0x4b8000001313a820 */ /* 0x000fe20000400000 */
[----:B-1----:R-:W-:-:S04]  /*0870*/  IMAD.WIDE R8, R0, 0x4, R6 ;  /* 0x0000000400087825 */ /* 0x002fc800078e0206 */
[----:B------:R-:W-:Y:S01]  /*0880*/  FMUL R31, R28, R30 ;  /* 0x0000001e1c1f7220 */ /* 0x000fe20000400000 */
[----:B------:R-:W-:Y:S01]  /*0890*/  @!P3 FMUL R11, R11, 16777216 ;  /* 0x4b8000000b0bb820 */ /* 0x000fe20000400000 */
[----:B--2---:R-:W-:Y:S02]  /*08a0*/  FMUL R16, R4, R19 ;  /* 0x0000001304107220 */ /* 0x004fe40000400000 */
[----:B----4-:R-:W2:Y:S01]  /*08b0*/  LDG.E.128 R4, desc[UR4][R8.64] ;  /* 0x0000000408047981 */ /* 0x010ea2000c1e1d00 */
[----:B------:R-:W1:Y:S01]  /*08c0*/  LDC.64 R18, c[0x0][0x240] ;  /* 0x00009000ff127b82 */ /* 0x000e620000000a00 */
[----:B---3--:R-:W-:Y:S01]  /*08d0*/  FFMA R12, R12, R31, R20 ;  /* 0x0000001f0c0c7223 */ /* 0x008fe20000000014 */
[----:B-----5:R-:W-:Y:S02]  /*08e0*/  FMUL R20, R10, R11 ;  /* 0x0000000b0a147220 */ /* 0x020fe40000400000 */
[----:B------:R-:W3:Y:S01]  /*08f0*/  LDG.E.128 R8, desc[UR4][R8.64+0x800] ;  /* 0x0008000408087981 */ /* 0x000ee2000c1e1d00 */
[----:B------:R-:W-:Y:S01]  /*0900*/  FMUL R28, R25, R3 ;  /* 0x00000003191c7220 */ /* 0x000fe20000400000 */
[----:B------:R-:W-:Y:S01]  /*0910*/  FMUL R3, R26, R16 ;  /* 0x000000101a037220 */ /* 0x000fe20000400000 */
[----:B------:R-:W-:-:S02]  /*0920*/  FMUL R20, R27, R20 ;  /* 0x000000141b147220 */ /* 0x000fc40000400000 */
[----:B------:R-:W-:Y:S01]  /*0930*/  FFMA R16, R13, R28, R21 ;  /* 0x0000001c0d107223 */ /* 0x000fe20000000015 */
[----:B------:R-:W-:Y:S01]  /*0940*/  FFMA R3, R14, R3, R22 ;  /* 0x000000030e037223 */ /* 0x000fe20000000016 */
[----:B------:R-:W-:Y:S01]  /*0950*/  FFMA R20, R15, R20, R23 ;  /* 0x000000140f147223 */ /* 0x000fe20000000017 */
[----:B-1----:R-:W-:-:S04]  /*0960*/  IMAD.WIDE R18, R0, 0x4, R18 ;  /* 0x0000000400127825 */ /* 0x002fc800078e0212 */
[----:B--2---:R-:W-:Y:S01]  /*0970*/  FADD R4, R4, R2 ;  /* 0x0000000204047221 */ /* 0x004fe20000000000 */
[----:B------:R-:W-:Y:S01]  /*0980*/  FADD R5, R5, R17 ;  /* 0x0000001105057221 */ /* 0x000fe20000000000 */
[----:B------:R-:W-:Y:S01]  /*0990*/  FADD R6, R6, R24 ;  /* 0x0000001806067221 */ /* 0x000fe20000000000 */
[----:B------:R-:W-:-:S05]  /*09a0*/  FADD R7, R7, R29 ;  /* 0x0000001d07077221 */ /* 0x000fca0000000000 */
[----:B------:R-:W-:Y:S01]  /*09b0*/  STG.E.128 desc[UR4][R18.64], R4 ;  /* 0x0000000412007986 */ /* 0x000fe2000c101d04 */
[----:B---3--:R-:W-:Y:S01]  /*09c0*/  FADD R8, R8, R12 ;  /* 0x0000000c08087221 */ /* 0x008fe20000000000 */
[----:B------:R-:W-:Y:S01]  /*09d0*/  FADD R9, R9, R16 ;  /* 0x0000001009097221 */ /* 0x000fe20000000000 */
[----:B------:R-:W-:Y:S01]  /*09e0*/  FADD R10, R10, R3 ;  /* 0x000000030a0a7221 */ /* 0x000fe20000000000 */
[----:B------:R-:W-:-:S05]  /*09f0*/  FADD R11, R11, R20 ;  /* 0x000000140b0b7221 */ /* 0x000fca0000000000 */
[----:B------:R-:W-:Y:S01]  /*0a00*/  STG.E.128 desc[UR4][R18.64+0x800], R8 ;  /* 0x0008000812007986 */ /* 0x000fe2000c101d04 */
[----:B------:R-:W-:Y:S05]  /*0a10*/  EXIT ;  /* 0x000000000000794d */ /* 0x000fea0003800000 */
.L_x_0:
[----:B------:R-:W-:-:S00]  /*0a20*/  BRA `(.L_x_0) ;  /* 0xfffffffc00fc7947 */ /* 0x000fc0000383ffff */
[----:B------:R-:W-:-:S00]  /*0a30*/  NOP ;  /* 0x0000000000007918 */ /* 0x000fc00000000000 */
        /* <DEDUP_REMOVED lines=12> */
.L_x_1:


//--------------------- .nv.global.init           --------------------------
	.section	.nv.global.init,"aw",@progbits
.nv.global.init:
	.type		_$_str,@object
	.size		_$_str,(_$_str_$_2 - _$_str)
_$_str:
        /*0000*/ 	.byte	0x5f, 0x5f, 0x43, 0x55, 0x44, 0x41, 0x5f, 0x46, 0x54, 0x5a, 0x00
	.type		_$_str_$_2,@object
	.size		_$_str_$_2,(.L_1 - _$_str_$_2)
_$_str_$_2:
        /*000b*/ 	.byte	0x5f, 0x5f, 0x43, 0x55, 0x44, 0x41, 0x5f, 0x50, 0x52, 0x45, 0x43, 0x5f, 0x53, 0x51, 0x52, 0x54
        /*001b*/ 	.byte	0x00
.L_1:


//--------------------- .nv.constant0.triton_poi_fused__native_batch_norm_legit_no_training_add_19 --------------------------
	.section	.nv.constant0.triton_poi_fused__native_batch_norm_legit_no_training_add_19,"a",@progbits
	.sectionflags	@""
	.align	4
.nv.constant0.triton_poi_fused__native_batch_norm_legit_no_training_add_19:
	.zero		588
